	.headerflags	@"EF_CUDA_TEXMODE_UNIFIED EF_CUDA_64BIT_ADDRESS EF_CUDA_ACCELERATORS EF_CUDA_SM90 EF_CUDA_VIRTUAL_SM(EF_CUDA_SM90)"
	.elftype	@"ET_EXEC"


//--------------------- .nv.info                  --------------------------
	.section	.nv.info,"",@"SHT_CUDA_INFO"
	.align	4


	//----- nvinfo : EIATTR_REGCOUNT
	.align		4
        /*0000*/ 	.byte	0x04, 0x2f
        /*0002*/ 	.short	(.L_3 - .L_2)
	.align		4
.L_2:
        /*0004*/ 	.word	index@(triton_poi_fused__native_batch_norm_legit_no_training_37)
        /*0008*/ 	.word	0x00000014


	//----- nvinfo : EIATTR_MIN_STACK_SIZE
	.align		4
.L_3:
        /*000c*/ 	.byte	0x04, 0x12
        /*000e*/ 	.short	(.L_5 - .L_4)
	.align		4
.L_4:
        /*0010*/ 	.word	index@(triton_poi_fused__native_batch_norm_legit_no_training_37)
        /*0014*/ 	.word	0x00000000


	//----- nvinfo : EIATTR_FRAME_SIZE
	.align		4
.L_5:
        /*0018*/ 	.byte	0x04, 0x11
        /*001a*/ 	.short	(.L_7 - .L_6)
	.align		4
.L_6:
        /*001c*/ 	.word	index@(triton_poi_fused__native_batch_norm_legit_no_training_37)
        /*0020*/ 	.word	0x00000000


	//----- nvinfo : EIATTR_MIN_STACK_SIZE
	.align		4
.L_7:
        /*0024*/ 	.byte	0x04, 0x12
        /*0026*/ 	.short	(.L_9 - .L_8)
	.align		4
.L_8:
        /*0028*/ 	.word	index@(triton_poi_fused__native_batch_norm_legit_no_training_37)
        /*002c*/ 	.word	0x00000000
.L_9:


//--------------------- .nv.info.triton_poi_fused__native_batch_norm_legit_no_training_37 --------------------------
	.section	.nv.info.triton_poi_fused__native_batch_norm_legit_no_training_37,"",@"SHT_CUDA_INFO"
	.sectionflags	@""
	.align	4


	//----- nvinfo : EIATTR_CUDA_API_VERSION
	.align		4
        /*0000*/ 	.byte	0x04, 0x37
        /*0002*/ 	.short	(.L_11 - .L_10)
.L_10:
        /*0004*/ 	.word	0x0000007c


	//----- nvinfo : EIATTR_KPARAM_INFO
	.align		4
.L_11:
        /*0008*/ 	.byte	0x04, 0x17
        /*000a*/ 	.short	(.L_13 - .L_12)
.L_12:
        /*000c*/ 	.word	0x00000000
        /*0010*/ 	.short	0x0006
        /*0012*/ 	.short	0x0030
        /*0014*/ 	.byte	0x00, 0xf0, 0x11, 0x00


	//----- nvinfo : EIATTR_KPARAM_INFO
	.align		4
.L_13:
        /*0018*/ 	.byte	0x04, 0x17
        /*001a*/ 	.short	(.L_15 - .L_14)
.L_14:
        /*001c*/ 	.word	0x00000000
        /*0020*/ 	.short	0x0005
        /*0022*/ 	.short	0x0028
        /*0024*/ 	.byte	0x00, 0xf4, 0x21, 0x00


	//----- nvinfo : EIATTR_KPARAM_INFO
	.align		4
.L_15:
        /*0028*/ 	.byte	0x04, 0x17
        /*002a*/ 	.short	(.L_17 - .L_16)
.L_16:
        /*002c*/ 	.word	0x00000000
        /*0030*/ 	.short	0x0004
        /*0032*/ 	.short	0x0020
        /*0034*/ 	.byte	0x00, 0xf4, 0x21, 0x00


	//----- nvinfo : EIATTR_KPARAM_INFO
	.align		4
.L_17:
        /*0038*/ 	.byte	0x04, 0x17
        /*003a*/ 	.short	(.L_19 - .L_18)
.L_18:
        /*003c*/ 	.word	0x00000000
        /*0040*/ 	.short	0x0003
        /*0042*/ 	.short	0x0018
        /*0044*/ 	.byte	0x00, 0xf4, 0x21, 0x00


	//----- nvinfo : EIATTR_KPARAM_INFO
	.align		4
.L_19:
        /*0048*/ 	.byte	0x04, 0x17
        /*004a*/ 	.short	(.L_21 - .L_20)
.L_20:
        /*004c*/ 	.word	0x00000000
        /*0050*/ 	.short	0x0002
        /*0052*/ 	.short	0x0010
        /*0054*/ 	.byte	0x00, 0xf4, 0x21, 0x00


	//----- nvinfo : EIATTR_KPARAM_INFO
	.align		4
.L_21:
        /*0058*/ 	.byte	0x04, 0x17
        /*005a*/ 	.short	(.L_23 - .L_22)
.L_22:
        /*005c*/ 	.word	0x00000000
        /*0060*/ 	.short	0x0001
        /*0062*/ 	.short	0x0008
        /*0064*/ 	.byte	0x00, 0xf4, 0x21, 0x00


	//----- nvinfo : EIATTR_KPARAM_INFO
	.align		4
.L_23:
        /*0068*/ 	.byte	0x04, 0x17
        /*006a*/ 	.short	(.L_25 - .L_24)
.L_24:
        /*006c*/ 	.word	0x00000000
        /*0070*/ 	.short	0x0000
        /*0072*/ 	.short	0x0000
        /*0074*/ 	.byte	0x00, 0xf4, 0x21, 0x00


	//----- nvinfo : EIATTR_SPARSE_MMA_MASK
	.align		4
.L_25:
        /*0078*/ 	.byte	0x03, 0x50
        /*007a*/ 	.short	0x0000


	//----- nvinfo : EIATTR_MAXREG_COUNT
	.align		4
        /*007c*/ 	.byte	0x03, 0x1b
        /*007e*/ 	.short	0x00ff


	//----- nvinfo : EIATTR_EXIT_INSTR_OFFSETS
	.align		4
        /*0080*/ 	.byte	0x04, 0x1c
        /*0082*/ 	.short	(.L_27 - .L_26)


	//   ....[0]....
.L_26:
        /*0084*/ 	.word	0x000002e0


	//   ....[1]....
        /*0088*/ 	.word	0x00000300


	//----- nvinfo : EIATTR_REQNTID
	.align		4
.L_27:
        /*008c*/ 	.byte	0x04, 0x10
        /*008e*/ 	.short	(.L_29 - .L_28)
.L_28:
        /*0090*/ 	.word	0x00000080
        /*0094*/ 	.word	0x00000001
        /*0098*/ 	.word	0x00000001


	//----- nvinfo : EIATTR_CBANK_PARAM_SIZE
	.align		4
.L_29:
        /*009c*/ 	.byte	0x03, 0x19
        /*009e*/ 	.short	0x0034


	//----- nvinfo : EIATTR_PARAM_CBANK
	.align		4
        /*00a0*/ 	.byte	0x04, 0x0a
        /*00a2*/ 	.short	(.L_31 - .L_30)
	.align		4
.L_30:
        /*00a4*/ 	.word	index@(.nv.constant0.triton_poi_fused__native_batch_norm_legit_no_training_37)
        /*00a8*/ 	.short	0x0210
        /*00aa*/ 	.short	0x0034


	//----- nvinfo : EIATTR_SW_WAR
	.align		4
.L_31:
        /*00ac*/ 	.byte	0x04, 0x36
        /*00ae*/ 	.short	(.L_33 - .L_32)
.L_32:
        /*00b0*/ 	.word	0x00000008
.L_33:


//--------------------- .nv.callgraph             --------------------------
	.section	.nv.callgraph,"",@"SHT_CUDA_CALLGRAPH"
	.align	4
	.sectionentsize	8
	.align		4
        /*0000*/ 	.word	0x00000000
	.align		4
        /*0004*/ 	.word	0xffffffff
	.align		4
        /*0008*/ 	.word	0x00000000
	.align		4
        /*000c*/ 	.word	0xfffffffe
	.align		4
        /*0010*/ 	.word	0x00000000
	.align		4
        /*0014*/ 	.word	0xfffffffd
	.align		4
        /*0018*/ 	.word	0x00000000
	.align		4
        /*001c*/ 	.word	0xfffffffc


//--------------------- .nv.constant4             --------------------------
	.section	.nv.constant4,"a",@progbits
	.align	8
	.align		8
.nv.constant4:
        /*0000*/ 	.dword	_$_str
	.align		8
        /*0008*/ 	.dword	_$_str_$_2


//--------------------- .text.triton_poi_fused__native_batch_norm_legit_no_training_37 --------------------------
	.section	.text.triton_poi_fused__native_batch_norm_legit_no_training_37,"ax",@progbits
	.align	128
        .global         triton_poi_fused__native_batch_norm_legit_no_training_37
        .type           triton_poi_fused__native_batch_norm_legit_no_training_37,@function
        .size           triton_poi_fused__native_batch_norm_legit_no_training_37,(.L_x_1 - triton_poi_fused__native_batch_norm_legit_no_training_37)
        .other          triton_poi_fused__native_batch_norm_legit_no_training_37,@"STO_CUDA_ENTRY STV_DEFAULT"
triton_poi_fused__native_batch_norm_legit_no_training_37:
.text.triton_poi_fused__native_batch_norm_legit_no_training_37:
[----:B------:R-:W0:Y:S01]  /*0000*/  LDC R1, c[0x0][0x28] ;  /* 0x00000a00ff017b82 */ /* 0x000e220000000800 */
[----:B------:R-:W1:Y:S07]  /*0010*/  S2R R2, SR_TID.X ;  /* 0x0000000000027919 */ /* 0x000e6e0000002100 */
[----:B------:R-:W2:Y:S01]  /*0020*/  LDC.64 R10, c[0x0][0x220] ;  /* 0x00008800ff0a7b82 */ /* 0x000ea20000000a00 */
[----:B------:R-:W-:Y:S01]  /*0030*/  ULDC.64 UR4, c[0x0][0x208] ;  /* 0x0000820000047ab9 */ /* 0x000fe20000000a00 */
[----:B------:R-:W3:Y:S06]  /*0040*/  S2R R3, SR_CTAID.X ;  /* 0x0000000000037919 */ /* 0x000eec0000002500 */
[----:B------:R-:W4:Y:S08]  /*0050*/  LDC.64 R6, c[0x0][0x210] ;  /* 0x00008400ff067b82 */ /* 0x000f300000000a00 */
[----:B------:R-:W5:Y:S08]  /*0060*/  LDC.64 R8, c[0x0][0x218] ;  /* 0x00008600ff087b82 */ /* 0x000f700000000a00 */
[----:B------:R-:W4:Y:S01]  /*0070*/  LDC.64 R12, c[0x0][0x228] ;  /* 0x00008a00ff0c7b82 */ /* 0x000f220000000a00 */
[----:B-1----:R-:W-:-:S07]  /*0080*/  LOP3.LUT R2, R2, 0x7f, RZ, 0xc0, !PT ;  /* 0x0000007f02027812 */ /* 0x002fce00078ec0ff */
[----:B------:R-:W1:Y:S01]  /*0090*/  LDC.64 R14, c[0x0][0x230] ;  /* 0x00008c00ff0e7b82 */ /* 0x000e620000000a00 */
[----:B---3--:R-:W-:Y:S01]  /*00a0*/  LEA R3, R3, R2, 0x7 ;  /* 0x0000000203037211 */ /* 0x008fe200078e38ff */
[----:B------:R-:W-:-:S03]  /*00b0*/  HFMA2.MMA R2, -RZ, RZ, 0, 0 ;  /* 0x00000000ff027435 */ /* 0x000fc600000001ff */
[----:B------:R-:W-:-:S07]  /*00c0*/  ISETP.GE.AND P2, PT, R3, 0xe00, PT ;  /* 0x00000e000300780c */ /* 0x000fce0003f46270 */
[----:B------:R-:W-:-:S05]  /*00d0*/  IMAD.HI R0, R3, -0x6db6db6d, R2 ;  /* 0x9249249303007827 */ /* 0x000fca00078e0202 */
[----:B------:R-:W-:-:S04]  /*00e0*/  SHF.R.U32.HI R5, RZ, 0x1f, R0 ;  /* 0x0000001fff057819 */ /* 0x000fc80000011600 */
[----:B------:R-:W-:-:S05]  /*00f0*/  LEA.HI.SX32 R5, R0, R5, 0x1b ;  /* 0x0000000500057211 */ /* 0x000fca00078fdaff */
[----:B------:R-:W-:-:S04]  /*0100*/  IMAD R17, R5, -0x38, R3 ;  /* 0xffffffc805117824 */ /* 0x000fc800078e0203 */
[----:B--2---:R-:W-:-:S05]  /*0110*/  IMAD.WIDE R10, R17, 0x4, R10 ;  /* 0x00000004110a7825 */ /* 0x004fca00078e020a */
[----:B------:R2:W3:Y:S01]  /*0120*/  @!P2 LDG.E.EL R2, desc[UR4][R10.64] ;  /* 0x000000040a02a981 */ /* 0x0004e2000c2e1900 */
[----:B------:R-:W-:Y:S02]  /*0130*/  CS2R R4, SRZ ;  /* 0x0000000000047805 */ /* 0x000fe4000001ff00 */
[----:B------:R-:W-:Y:S01]  /*0140*/  MOV R0, RZ ;  /* 0x000000ff00007202 */ /* 0x000fe20000000f00 */
[----:B----4-:R-:W-:-:S04]  /*0150*/  IMAD.WIDE R6, R3, 0x4, R6 ;  /* 0x0000000403067825 */ /* 0x010fc800078e0206 */
[C---:B-----5:R-:W-:Y:S01]  /*0160*/  IMAD.WIDE R8, R17.reuse, 0x4, R8 ;  /* 0x0000000411087825 */ /* 0x060fe200078e0208 */
[----:B------:R4:W5:Y:S03]  /*0170*/  @!P2 LDG.E R5, desc[UR4][R6.64] ;  /* 0x000000040605a981 */ /* 0x000966000c1e1900 */
[C---:B0-2---:R-:W-:Y:S01]  /*0180*/  IMAD.WIDE R10, R17.reuse, 0x4, R12 ;  /* 0x00000004110a7825 */ /* 0x045fe200078e020c */
[----:B------:R0:W5:Y:S03]  /*0190*/  @!P2 LDG.E.EL R0, desc[UR4][R8.64] ;  /* 0x000000040800a981 */ /* 0x000166000c2e1900 */
[----:B-1----:R-:W-:Y:S01]  /*01a0*/  IMAD.WIDE R12, R17, 0x4, R14 ;  /* 0x00000004110c7825 */ /* 0x002fe200078e020e */
[----:B------:R-:W-:Y:S01]  /*01b0*/  HFMA2.MMA R15, -RZ, RZ, 0, 0 ;  /* 0x00000000ff0f7435 */ /* 0x000fe200000001ff */
[----:B------:R-:W2:Y:S01]  /*01c0*/  @!P2 LDG.E.EL R4, desc[UR4][R10.64] ;  /* 0x000000040a04a981 */ /* 0x000ea2000c2e1900 */
[----:B----4-:R-:W1:Y:S08]  /*01d0*/  LDC.64 R6, c[0x0][0x238] ;  /* 0x00008e00ff067b82 */ /* 0x010e700000000a00 */
[----:B------:R-:W2:Y:S01]  /*01e0*/  @!P2 LDG.E.EL R15, desc[UR4][R12.64] ;  /* 0x000000040c0fa981 */ /* 0x000ea2000c2e1900 */
[----:B0-----:R-:W-:Y:S01]  /*01f0*/  MOV R9, 0x3e800000 ;  /* 0x3e80000000097802 */ /* 0x001fe20000000f00 */
[----:B---3--:R-:W-:-:S04]  /*0200*/  FADD R2, R2, 9.9999997473787516356e-06 ;  /* 0x3727c5ac02027421 */ /* 0x008fc80000000000 */
[----:B------:R1:W0:Y:S01]  /*0210*/  MUFU.SQRT R14, R2 ;  /* 0x00000002000e7308 */ /* 0x0002220000002000 */
[----:B-----5:R-:W-:Y:S01]  /*0220*/  FADD R0, -R0, R5 ;  /* 0x0000000500007221 */ /* 0x020fe20000000100 */
[----:B-1----:R-:W-:Y:S01]  /*0230*/  IMAD.WIDE R2, R3, 0x4, R6 ;  /* 0x0000000403027825 */ /* 0x002fe200078e0206 */
[C---:B0-----:R-:W-:Y:S02]  /*0240*/  FSETP.GT.AND P0, PT, R14.reuse, 8.50705917302346158658e+37, PT ;  /* 0x7e8000000e00780b */ /* 0x041fe40003f04000 */
[----:B------:R-:W-:Y:S02]  /*0250*/  FSETP.GEU.AND P1, PT, R14, 1.175494350822287508e-38, PT ;  /* 0x008000000e00780b */ /* 0x000fe40003f2e000 */
[----:B------:R-:W-:-:S09]  /*0260*/  FSEL R9, R9, 1, P0 ;  /* 0x3f80000009097808 */ /* 0x000fd20000000000 */
[----:B------:R-:W-:Y:S02]  /*0270*/  @P0 FMUL R14, R14, 0.25 ;  /* 0x3e8000000e0e0820 */ /* 0x000fe40000400000 */
[----:B------:R-:W-:Y:S02]  /*0280*/  @!P1 FMUL R9, R9, 16777216 ;  /* 0x4b80000009099820 */ /* 0x000fe40000400000 */
[----:B------:R-:W-:-:S06]  /*0290*/  @!P1 FMUL R14, R14, 16777216 ;  /* 0x4b8000000e0e9820 */ /* 0x000fcc0000400000 */
[----:B------:R-:W0:Y:S02]  /*02a0*/  MUFU.RCP R14, R14 ;  /* 0x0000000e000e7308 */ /* 0x000e240000001000 */
[----:B0-----:R-:W-:-:S04]  /*02b0*/  FMUL R9, R14, R9 ;  /* 0x000000090e097220 */ /* 0x001fc80000400000 */
[----:B------:R-:W-:-:S04]  /*02c0*/  FMUL R0, R0, R9 ;  /* 0x0000000900007220 */ /* 0x000fc80000400000 */
[----:B--2---:R-:W-:Y:S01]  /*02d0*/  FFMA R15, R0, R4, R15 ;  /* 0x00000004000f7223 */ /* 0x004fe2000000000f */
[----:B------:R-:W-:Y:S06]  /*02e0*/  @P2 EXIT ;  /* 0x000000000000294d */ /* 0x000fec0003800000 */
[----:B------:R-:W-:Y:S01]  /*02f0*/  STG.E desc[UR4][R2.64], R15 ;  /* 0x0000000f02007986 */ /* 0x000fe2000c101904 */
[----:B------:R-:W-:Y:S05]  /*0300*/  EXIT ;  /* 0x000000000000794d */ /* 0x000fea0003800000 */
.L_x_0:
[----:B------:R-:W-:-:S00]  /*0310*/  BRA `(.L_x_0) ;  /* 0xfffffffc00fc7947 */ /* 0x000fc0000383ffff */
[----:B------:R-:W-:-:S00]  /*0320*/  NOP ;  /* 0x0000000000007918 */ /* 0x000fc00000000000 */
        /* <DEDUP_REMOVED lines=13> */
.L_x_1:


//--------------------- .nv.global.init           --------------------------
	.section	.nv.global.init,"aw",@progbits
.nv.global.init:
	.type		_$_str,@object
	.size		_$_str,(_$_str_$_2 - _$_str)
_$_str:
        /*0000*/ 	.byte	0x5f, 0x5f, 0x43, 0x55, 0x44, 0x41, 0x5f, 0x46, 0x54, 0x5a, 0x00
	.type		_$_str_$_2,@object
	.size		_$_str_$_2,(.L_1 - _$_str_$_2)
_$_str_$_2:
        /*000b*/ 	.byte	0x5f, 0x5f, 0x43, 0x55, 0x44, 0x41, 0x5f, 0x50, 0x52, 0x45, 0x43, 0x5f, 0x53, 0x51, 0x52, 0x54
        /*001b*/ 	.byte	0x00
.L_1:


//--------------------- .nv.constant0.triton_poi_fused__native_batch_norm_legit_no_training_37 --------------------------
	.section	.nv.constant0.triton_poi_fused__native_batch_norm_legit_no_training_37,"a",@progbits
	.sectionflags	@""
	.align	4
.nv.constant0.triton_poi_fused__native_batch_norm_legit_no_training_37:
	.zero		580
